	.headerflags	@"EF_CUDA_TEXMODE_UNIFIED EF_CUDA_64BIT_ADDRESS EF_CUDA_SM86 EF_CUDA_VIRTUAL_SM(EF_CUDA_SM86)"
	.elftype	@"ET_EXEC"


//--------------------- .nv.info                  --------------------------
	.section	.nv.info,"",@"SHT_CUDA_INFO"
	.align	4


	//----- nvinfo : EIATTR_REGCOUNT
	.align		4
        /*0000*/ 	.byte	0x04, 0x2f
        /*0002*/ 	.short	(.L_1 - .L_0)
	.align		4
.L_0:
        /*0004*/ 	.word	index@(triton_red_fused__to_copy_add_amax_amin_clamp_mul_reciprocal_11)
        /*0008*/ 	.word	0x0000001a


	//----- nvinfo : EIATTR_MIN_STACK_SIZE
	.align		4
.L_1:
        /*000c*/ 	.byte	0x04, 0x12
        /*000e*/ 	.short	(.L_3 - .L_2)
	.align		4
.L_2:
        /*0010*/ 	.word	index@(triton_red_fused__to_copy_add_amax_amin_clamp_mul_reciprocal_11)
        /*0014*/ 	.word	0x00000000


	//----- nvinfo : EIATTR_FRAME_SIZE
	.align		4
.L_3:
        /*0018*/ 	.byte	0x04, 0x11
        /*001a*/ 	.short	(.L_5 - .L_4)
	.align		4
.L_4:
        /*001c*/ 	.word	index@(triton_red_fused__to_copy_add_amax_amin_clamp_mul_reciprocal_11)
        /*0020*/ 	.word	0x00000000


	//----- nvinfo : EIATTR_MIN_STACK_SIZE
	.align		4
.L_5:
        /*0024*/ 	.byte	0x04, 0x12
        /*0026*/ 	.short	(.L_7 - .L_6)
	.align		4
.L_6:
        /*0028*/ 	.word	index@(triton_red_fused__to_copy_add_amax_amin_clamp_mul_reciprocal_11)
        /*002c*/ 	.word	0x00000000
.L_7:


//--------------------- .nv.info.triton_red_fused__to_copy_add_amax_amin_clamp_mul_reciprocal_11 --------------------------
	.section	.nv.info.triton_red_fused__to_copy_add_amax_amin_clamp_mul_reciprocal_11,"",@"SHT_CUDA_INFO"
	.sectionflags	@""
	.align	4


	//----- nvinfo : EIATTR_CUDA_API_VERSION
	.align		4
        /*0000*/ 	.byte	0x04, 0x37
        /*0002*/ 	.short	(.L_9 - .L_8)
.L_8:
        /*0004*/ 	.word	0x0000007c


	//----- nvinfo : EIATTR_SW2861232_WAR
	.align		4
.L_9:
        /*0008*/ 	.byte	0x01, 0x35
	.zero		2


	//----- nvinfo : EIATTR_PARAM_CBANK
	.align		4
        /*000c*/ 	.byte	0x04, 0x0a
        /*000e*/ 	.short	(.L_11 - .L_10)
	.align		4
.L_10:
        /*0010*/ 	.word	index@(.nv.constant0.triton_red_fused__to_copy_add_amax_amin_clamp_mul_reciprocal_11)
        /*0014*/ 	.short	0x0160
        /*0016*/ 	.short	0x0030


	//----- nvinfo : EIATTR_CBANK_PARAM_SIZE
	.align		4
.L_11:
        /*0018*/ 	.byte	0x03, 0x19
        /*001a*/ 	.short	0x0030


	//----- nvinfo : EIATTR_KPARAM_INFO
	.align		4
        /*001c*/ 	.byte	0x04, 0x17
        /*001e*/ 	.short	(.L_13 - .L_12)
.L_12:
        /*0020*/ 	.word	0x00000000
        /*0024*/ 	.short	0x0006
        /*0026*/ 	.short	0x0028
        /*0028*/ 	.byte	0x00, 0xf4, 0x21, 0x00


	//----- nvinfo : EIATTR_KPARAM_INFO
	.align		4
.L_13:
        /*002c*/ 	.byte	0x04, 0x17
        /*002e*/ 	.short	(.L_15 - .L_14)
.L_14:
        /*0030*/ 	.word	0x00000000
        /*0034*/ 	.short	0x0005
        /*0036*/ 	.short	0x0024
        /*0038*/ 	.byte	0x00, 0xf0, 0x11, 0x00


	//----- nvinfo : EIATTR_KPARAM_INFO
	.align		4
.L_15:
        /*003c*/ 	.byte	0x04, 0x17
        /*003e*/ 	.short	(.L_17 - .L_16)
.L_16:
        /*0040*/ 	.word	0x00000000
        /*0044*/ 	.short	0x0004
        /*0046*/ 	.short	0x0020
        /*0048*/ 	.byte	0x00, 0xf0, 0x11, 0x00


	//----- nvinfo : EIATTR_KPARAM_INFO
	.align		4
.L_17:
        /*004c*/ 	.byte	0x04, 0x17
        /*004e*/ 	.short	(.L_19 - .L_18)
.L_18:
        /*0050*/ 	.word	0x00000000
        /*0054*/ 	.short	0x0003
        /*0056*/ 	.short	0x0018
        /*0058*/ 	.byte	0x00, 0xf4, 0x21, 0x00


	//----- nvinfo : EIATTR_KPARAM_INFO
	.align		4
.L_19:
        /*005c*/ 	.byte	0x04, 0x17
        /*005e*/ 	.short	(.L_21 - .L_20)
.L_20:
        /*0060*/ 	.word	0x00000000
        /*0064*/ 	.short	0x0002
        /*0066*/ 	.short	0x0010
        /*0068*/ 	.byte	0x00, 0xf4, 0x21, 0x00


	//----- nvinfo : EIATTR_KPARAM_INFO
	.align		4
.L_21:
        /*006c*/ 	.byte	0x04, 0x17
        /*006e*/ 	.short	(.L_23 - .L_22)
.L_22:
        /*0070*/ 	.word	0x00000000
        /*0074*/ 	.short	0x0001
        /*0076*/ 	.short	0x0008
        /*0078*/ 	.byte	0x00, 0xf4, 0x21, 0x00


	//----- nvinfo : EIATTR_KPARAM_INFO
	.align		4
.L_23:
        /*007c*/ 	.byte	0x04, 0x17
        /*007e*/ 	.short	(.L_25 - .L_24)
.L_24:
        /*0080*/ 	.word	0x00000000
        /*0084*/ 	.short	0x0000
        /*0086*/ 	.short	0x0000
        /*0088*/ 	.byte	0x00, 0xf4, 0x21, 0x00


	//----- nvinfo : EIATTR_MAXREG_COUNT
	.align		4
.L_25:
        /*008c*/ 	.byte	0x03, 0x1b
        /*008e*/ 	.short	0x0080


	//----- nvinfo : EIATTR_COOP_GROUP_MASK_REGIDS
	.align		4
        /*0090*/ 	.byte	0x04, 0x29
        /*0092*/ 	.short	(.L_27 - .L_26)


	//   ....[0]....
.L_26:
        /*0094*/ 	.word	0xffffffff


	//   ....[1]....
        /*0098*/ 	.word	0xffffffff


	//   ....[2]....
        /*009c*/ 	.word	0xffffffff


	//   ....[3]....
        /*00a0*/ 	.word	0xffffffff


	//   ....[4]....
        /*00a4*/ 	.word	0xffffffff


	//   ....[5]....
        /*00a8*/ 	.word	0xffffffff


	//   ....[6]....
        /*00ac*/ 	.word	0xffffffff


	//   ....[7]....
        /*00b0*/ 	.word	0xffffffff


	//   ....[8]....
        /*00b4*/ 	.word	0xffffffff


	//   ....[9]....
        /*00b8*/ 	.word	0xffffffff


	//   ....[10]....
        /*00bc*/ 	.word	0xffffffff


	//   ....[11]....
        /*00c0*/ 	.word	0xffffffff


	//   ....[12]....
        /*00c4*/ 	.word	0xffffffff


	//   ....[13]....
        /*00c8*/ 	.word	0xffffffff


	//   ....[14]....
        /*00cc*/ 	.word	0xffffffff


	//   ....[15]....
        /*00d0*/ 	.word	0xffffffff


	//   ....[16]....
        /*00d4*/ 	.word	0xffffffff


	//   ....[17]....
        /*00d8*/ 	.word	0xffffffff


	//----- nvinfo : EIATTR_COOP_GROUP_INSTR_OFFSETS
	.align		4
.L_27:
        /*00dc*/ 	.byte	0x04, 0x28
        /*00de*/ 	.short	(.L_29 - .L_28)


	//   ....[0]....
.L_28:
        /*00e0*/ 	.word	0x00000550


	//   ....[1]....
        /*00e4*/ 	.word	0x00000590


	//   ....[2]....
        /*00e8*/ 	.word	0x000005d0


	//   ....[3]....
        /*00ec*/ 	.word	0x00000610


	//   ....[4]....
        /*00f0*/ 	.word	0x00000660


	//   ....[5]....
        /*00f4*/ 	.word	0x000006e0


	//   ....[6]....
        /*00f8*/ 	.word	0x00000720


	//   ....[7]....
        /*00fc*/ 	.word	0x00000740


	//   ....[8]....
        /*0100*/ 	.word	0x000007c0


	//   ....[9]....
        /*0104*/ 	.word	0x000007e0


	//   ....[10]....
        /*0108*/ 	.word	0x00000830


	//   ....[11]....
        /*010c*/ 	.word	0x00000860


	//   ....[12]....
        /*0110*/ 	.word	0x000008c0


	//   ....[13]....
        /*0114*/ 	.word	0x000008f0


	//   ....[14]....
        /*0118*/ 	.word	0x000009d0


	//   ....[15]....
        /*011c*/ 	.word	0x00000a30


	//   ....[16]....
        /*0120*/ 	.word	0x00000a70


	//   ....[17]....
        /*0124*/ 	.word	0x00000ab0


	//----- nvinfo : EIATTR_EXIT_INSTR_OFFSETS
	.align		4
.L_29:
        /*0128*/ 	.byte	0x04, 0x1c
        /*012a*/ 	.short	(.L_31 - .L_30)


	//   ....[0]....
.L_30:
        /*012c*/ 	.word	0x00001280


	//   ....[1]....
        /*0130*/ 	.word	0x000012a0


	//----- nvinfo : EIATTR_REQNTID
	.align		4
.L_31:
        /*0134*/ 	.byte	0x04, 0x10
        /*0136*/ 	.short	(.L_33 - .L_32)
.L_32:
        /*0138*/ 	.word	0x00000200
        /*013c*/ 	.word	0x00000001
        /*0140*/ 	.word	0x00000001
.L_33:


//--------------------- .nv.callgraph             --------------------------
	.section	.nv.callgraph,"",@"SHT_CUDA_CALLGRAPH"
	.align	4
	.sectionentsize	8
	.align		4
        /*0000*/ 	.word	0x00000000
	.align		4
        /*0004*/ 	.word	0xffffffff
	.align		4
        /*0008*/ 	.word	0x00000000
	.align		4
        /*000c*/ 	.word	0xfffffffe
	.align		4
        /*0010*/ 	.word	0x00000000
	.align		4
        /*0014*/ 	.word	0xfffffffd
	.align		4
        /*0018*/ 	.word	0x00000000
	.align		4
        /*001c*/ 	.word	0xfffffffc


//--------------------- .nv.rel.action            --------------------------
	.section	.nv.rel.action,"",@"SHT_CUDA_RELOCINFO"
	.align	8
	.sectionentsize	8
        /*0000*/ 	.byte	0x73, 0x00, 0x00, 0x00, 0x00, 0x00, 0x00, 0x00, 0x00, 0x00, 0x00, 0x11, 0x25, 0x00, 0x05, 0x36


//--------------------- .nv.constant0.triton_red_fused__to_copy_add_amax_amin_clamp_mul_reciprocal_11 --------------------------
	.section	.nv.constant0.triton_red_fused__to_copy_add_amax_amin_clamp_mul_reciprocal_11,"a",@progbits
	.sectionflags	@""
	.align	4
.nv.constant0.triton_red_fused__to_copy_add_amax_amin_clamp_mul_reciprocal_11:
	.zero		400


//--------------------- .text.triton_red_fused__to_copy_add_amax_amin_clamp_mul_reciprocal_11 --------------------------
	.section	.text.triton_red_fused__to_copy_add_amax_amin_clamp_mul_reciprocal_11,"ax",@progbits
	.sectionflags	@"SHF_BARRIERS=1"
	.sectioninfo	@"SHI_REGISTERS=26"
	.align	128
        .global         triton_red_fused__to_copy_add_amax_amin_clamp_mul_reciprocal_11
        .type           triton_red_fused__to_copy_add_amax_amin_clamp_mul_reciprocal_11,@function
        .size           triton_red_fused__to_copy_add_amax_amin_clamp_mul_reciprocal_11,(.L_x_3 - triton_red_fused__to_copy_add_amax_amin_clamp_mul_reciprocal_11)
        .other          triton_red_fused__to_copy_add_amax_amin_clamp_mul_reciprocal_11,@"STO_CUDA_ENTRY STV_DEFAULT"
triton_red_fused__to_copy_add_amax_amin_clamp_mul_reciprocal_11:
.text.triton_red_fused__to_copy_add_amax_amin_clamp_mul_reciprocal_11:
[----:B------:R-:W-:Y:S02]  /*0000*/  IMAD.MOV.U32 R1, RZ, RZ, c[0x0][0x28] ;  /* 0x00000a00ff017624 */ /* 0x000fe400078e00ff */
[----:B------:R-:W0:Y:S01]  /*0010*/  S2R R12, SR_TID.X ;  /* 0x00000000000c7919 */ /* 0x000e220000002100 */
[----:B------:R-:W-:Y:S01]  /*0020*/  IMAD.MOV.U32 R9, RZ, RZ, 0x2 ;  /* 0x00000002ff097424 */ /* 0x000fe200078e00ff */
[----:B------:R-:W-:Y:S02]  /*0030*/  ULDC.64 UR4, c[0x0][0x118] ;  /* 0x0000460000047ab9 */ /* 0x000fe40000000a00 */
[----:B------:R-:W1:Y:S01]  /*0040*/  S2R R8, SR_CTAID.X ;  /* 0x0000000000087919 */ /* 0x000e620000002500 */
[----:B0-----:R-:W-:Y:S01]  /*0050*/  IMAD.SHL.U32 R7, R12, 0x2, RZ ;  /* 0x000000020c077824 */ /* 0x001fe200078e00ff */
[----:B-1----:R-:W-:-:S04]  /*0060*/  ISETP.GE.AND P1, PT, R8, 0x200, PT ;  /* 0x000002000800780c */ /* 0x002fc80003f26270 */
[----:B------:R-:W-:Y:S02]  /*0070*/  LOP3.LUT R3, R7, 0x7e, RZ, 0xc0, !PT ;  /* 0x0000007e07037812 */ /* 0x000fe400078ec0ff */
[----:B------:R-:W-:-:S03]  /*0080*/  SHF.R.U32.HI R0, RZ, 0x7, R7 ;  /* 0x00000007ff007819 */ /* 0x000fc60000011607 */
[----:B------:R-:W-:Y:S01]  /*0090*/  IMAD R11, R8, 0x80, R3 ;  /* 0x00000080080b7824 */ /* 0x000fe200078e0203 */
[----:B------:R-:W-:-:S05]  /*00a0*/  SGXT.U32 R0, R0, 0x3 ;  /* 0x000000030000781a */ /* 0x000fca0000000000 */
[----:B------:R-:W-:Y:S01]  /*00b0*/  IMAD R4, R0, 0x80800, R11 ;  /* 0x0008080000047824 */ /* 0x000fe200078e020b */
[----:B------:R-:W-:-:S03]  /*00c0*/  LOP3.LUT R0, R7, 0x3fe, RZ, 0xc0, !PT ;  /* 0x000003fe07007812 */ /* 0x000fc600078ec0ff */
[----:B------:R-:W-:Y:S01]  /*00d0*/  IMAD.WIDE R4, R4, R9, c[0x0][0x160] ;  /* 0x0000580004047625 */ /* 0x000fe200078e0209 */
[----:B------:R-:W-:Y:S05]  /*00e0*/  @!P1 BRA `(.L_x_0) ;  /* 0x000000d000009947 */ /* 0x000fea0003800000 */
[C---:B------:R-:W-:Y:S01]  /*00f0*/  LOP3.LUT R6, R0.reuse, 0x400, RZ, 0xfc, !PT ;  /* 0x0000040000067812 */ /* 0x040fe200078efcff */
[----:B------:R-:W-:Y:S01]  /*0100*/  IMAD.MOV.U32 R13, RZ, RZ, -0x800000 ;  /* 0xff800000ff0d7424 */ /* 0x000fe200078e00ff */
[----:B------:R-:W-:Y:S01]  /*0110*/  LOP3.LUT R0, R0, 0x800, RZ, 0xfc, !PT ;  /* 0x0000080000007812 */ /* 0x000fe200078efcff */
[----:B------:R-:W-:Y:S01]  /*0120*/  IMAD.MOV.U32 R15, RZ, RZ, 0x7f800000 ;  /* 0x7f800000ff0f7424 */ /* 0x000fe200078e00ff */
[----:B------:R-:W-:Y:S01]  /*0130*/  SHF.R.U32.HI R2, RZ, 0x7, R6 ;  /* 0x00000007ff027819 */ /* 0x000fe20000011606 */
[----:B------:R-:W-:Y:S01]  /*0140*/  IMAD.MOV.U32 R18, RZ, RZ, 0x7f800000 ;  /* 0x7f800000ff127424 */ /* 0x000fe200078e00ff */
[----:B------:R-:W-:Y:S01]  /*0150*/  SHF.R.U32.HI R14, RZ, 0x7, R0 ;  /* 0x00000007ff0e7819 */ /* 0x000fe20000011600 */
[----:B------:R-:W-:Y:S02]  /*0160*/  IMAD.MOV.U32 R16, RZ, RZ, -0x800000 ;  /* 0xff800000ff107424 */ /* 0x000fe400078e00ff */
[----:B------:R-:W-:-:S02]  /*0170*/  IMAD R10, R2, 0x80800, R11 ;  /* 0x00080800020a7824 */ /* 0x000fc400078e020b */
[----:B------:R-:W-:-:S03]  /*0180*/  IMAD R2, R14, 0x80800, R11 ;  /* 0x000808000e027824 */ /* 0x000fc600078e020b */
[----:B------:R-:W-:Y:S02]  /*0190*/  SHF.R.S32.HI R11, RZ, 0x1f, R10 ;  /* 0x0000001fff0b7819 */ /* 0x000fe4000001140a */
[----:B------:R-:W-:Y:S01]  /*01a0*/  SHF.R.S32.HI R3, RZ, 0x1f, R2 ;  /* 0x0000001fff037819 */ /* 0x000fe20000011402 */
[----:B------:R-:W-:Y:S05]  /*01b0*/  BRA `(.L_x_1) ;  /* 0x000002f000007947 */ /* 0x000fea0003800000 */
.L_x_0:
[----:B------:R-:W-:Y:S01]  /*01c0*/  LOP3.LUT R6, R0, 0x400, RZ, 0xfc, !PT ;  /* 0x0000040000067812 */ /* 0x000fe200078efcff */
[----:B------:R-:W2:Y:S03]  /*01d0*/  LDG.E.EL R13, [R4.64] ;  /* 0x00000004040d7981 */ /* 0x000ea6000c2e1900 */
[----:B------:R-:W-:-:S05]  /*01e0*/  SHF.R.U32.HI R10, RZ, 0x7, R6 ;  /* 0x00000007ff0a7819 */ /* 0x000fca0000011606 */
[----:B------:R-:W-:-:S04]  /*01f0*/  IMAD R10, R10, 0x80800, R11 ;  /* 0x000808000a0a7824 */ /* 0x000fc800078e020b */
[----:B------:R-:W-:Y:S01]  /*0200*/  IMAD.WIDE R2, R10, R9, c[0x0][0x160] ;  /* 0x000058000a027625 */ /* 0x000fe200078e0209 */
[----:B------:R-:W-:-:S05]  /*0210*/  LOP3.LUT R0, R0, 0x800, RZ, 0xfc, !PT ;  /* 0x0000080000007812 */ /* 0x000fca00078efcff */
[----:B------:R-:W3:Y:S01]  /*0220*/  LDG.E.EL R2, [R2.64] ;  /* 0x0000000402027981 */ /* 0x000ee2000c2e1900 */
[----:B------:R-:W-:-:S05]  /*0230*/  SHF.R.U32.HI R14, RZ, 0x7, R0 ;  /* 0x00000007ff0e7819 */ /* 0x000fca0000011600 */
[----:B------:R-:W-:-:S04]  /*0240*/  IMAD R17, R14, 0x80800, R11 ;  /* 0x000808000e117824 */ /* 0x000fc800078e020b */
[----:B------:R-:W-:-:S06]  /*0250*/  IMAD.WIDE R14, R17, R9, c[0x0][0x160] ;  /* 0x00005800110e7625 */ /* 0x000fcc00078e0209 */
[----:B------:R0:W4:Y:S01]  /*0260*/  LDG.E.EL R14, [R14.64] ;  /* 0x000000040e0e7981 */ /* 0x000122000c2e1900 */
[C---:B--2---:R-:W-:Y:S01]  /*0270*/  PRMT R11, R13.reuse, 0x7632, R11 ;  /* 0x000076320d0b7816 */ /* 0x044fe2000000000b */
[----:B------:R-:W-:-:S04]  /*0280*/  IMAD.U32 R13, R13, 0x10000, RZ ;  /* 0x000100000d0d7824 */ /* 0x000fc800078e00ff */
[----:B------:R-:W-:Y:S01]  /*0290*/  IMAD.U32 R16, R11, 0x10000, RZ ;  /* 0x000100000b107824 */ /* 0x000fe200078e00ff */
[----:B------:R-:W-:-:S04]  /*02a0*/  FSETP.NAN.AND P2, PT, R13, R13, PT ;  /* 0x0000000d0d00720b */ /* 0x000fc80003f48000 */
[----:B------:R-:W-:Y:S02]  /*02b0*/  FSETP.NAN.AND P0, PT, R16, R16, PT ;  /* 0x000000101000720b */ /* 0x000fe40003f08000 */
[C---:B---3--:R-:W-:Y:S01]  /*02c0*/  PRMT R11, R2.reuse, 0x7632, R11 ;  /* 0x00007632020b7816 */ /* 0x048fe2000000000b */
[----:B------:R-:W-:-:S04]  /*02d0*/  IMAD.U32 R18, R2, 0x10000, RZ ;  /* 0x0001000002127824 */ /* 0x000fc800078e00ff */
[----:B------:R-:W-:Y:S01]  /*02e0*/  IMAD.U32 R11, R11, 0x10000, RZ ;  /* 0x000100000b0b7824 */ /* 0x000fe200078e00ff */
[----:B------:R-:W-:-:S04]  /*02f0*/  FSETP.GEU.AND P3, PT, R13, R18, PT ;  /* 0x000000120d00720b */ /* 0x000fc80003f6e000 */
[CC--:B------:R-:W-:Y:S02]  /*0300*/  FSEL R2, R13.reuse, R18.reuse, !P3 ;  /* 0x000000120d027208 */ /* 0x0c0fe40005800000 */
[CC--:B------:R-:W-:Y:S02]  /*0310*/  FSETP.GEU.AND P4, PT, R16.reuse, R11.reuse, PT ;  /* 0x0000000b1000720b */ /* 0x0c0fe40003f8e000 */
[C---:B------:R-:W-:Y:S02]  /*0320*/  FSETP.GT.AND P3, PT, R13.reuse, R18, PT ;  /* 0x000000120d00720b */ /* 0x040fe40003f64000 */
[----:B0-----:R-:W-:Y:S02]  /*0330*/  FSEL R15, R13, R2, P2 ;  /* 0x000000020d0f7208 */ /* 0x001fe40001000000 */
[CC--:B------:R-:W-:Y:S02]  /*0340*/  FSEL R3, R16.reuse, R11.reuse, !P4 ;  /* 0x0000000b10037208 */ /* 0x0c0fe40006000000 */
[----:B------:R-:W-:-:S02]  /*0350*/  FSETP.GT.AND P5, PT, R16, R11, PT ;  /* 0x0000000b1000720b */ /* 0x000fc40003fa4000 */
[----:B------:R-:W-:Y:S02]  /*0360*/  @!P2 FSEL R13, R13, R18, P3 ;  /* 0x000000120d0da208 */ /* 0x000fe40001800000 */
[----:B------:R-:W-:Y:S02]  /*0370*/  FSETP.NAN.AND P4, PT, R15, R15, PT ;  /* 0x0000000f0f00720b */ /* 0x000fe40003f88000 */
[C---:B------:R-:W-:Y:S02]  /*0380*/  FSEL R18, R16.reuse, R3, P0 ;  /* 0x0000000310127208 */ /* 0x040fe40000000000 */
[----:B------:R-:W-:Y:S02]  /*0390*/  @!P0 FSEL R16, R16, R11, P5 ;  /* 0x0000000b10108208 */ /* 0x000fe40002800000 */
[C---:B----4-:R-:W-:Y:S01]  /*03a0*/  PRMT R2, R14.reuse, 0x7632, R2 ;  /* 0x000076320e027816 */ /* 0x050fe20000000002 */
[----:B------:R-:W-:Y:S01]  /*03b0*/  IMAD.U32 R14, R14, 0x10000, RZ ;  /* 0x000100000e0e7824 */ /* 0x000fe200078e00ff */
[----:B------:R-:W-:-:S02]  /*03c0*/  FSETP.NAN.AND P3, PT, R18, R18, PT ;  /* 0x000000121200720b */ /* 0x000fc40003f68000 */
[----:B------:R-:W-:Y:S02]  /*03d0*/  FSETP.NAN.AND P2, PT, R16, R16, PT ;  /* 0x000000101000720b */ /* 0x000fe40003f48000 */
[----:B------:R-:W-:Y:S01]  /*03e0*/  FSETP.NAN.AND P0, PT, R13, R13, PT ;  /* 0x0000000d0d00720b */ /* 0x000fe20003f08000 */
[----:B------:R-:W-:Y:S01]  /*03f0*/  IMAD.U32 R3, R2, 0x10000, RZ ;  /* 0x0001000002037824 */ /* 0x000fe200078e00ff */
[----:B------:R-:W-:-:S04]  /*0400*/  FSETP.GEU.AND P5, PT, R15, R14, PT ;  /* 0x0000000e0f00720b */ /* 0x000fc80003fae000 */
[-C--:B------:R-:W-:Y:S02]  /*0410*/  @!P4 FSEL R15, R15, R14.reuse, !P5 ;  /* 0x0000000e0f0fc208 */ /* 0x080fe40006800000 */
[-C--:B------:R-:W-:Y:S02]  /*0420*/  FSETP.GEU.AND P6, PT, R18, R3.reuse, PT ;  /* 0x000000031200720b */ /* 0x080fe40003fce000 */
[-C--:B------:R-:W-:Y:S02]  /*0430*/  FSETP.GT.AND P5, PT, R16, R3.reuse, PT ;  /* 0x000000031000720b */ /* 0x080fe40003fa4000 */
[----:B------:R-:W-:Y:S01]  /*0440*/  FSETP.GT.AND P4, PT, R13, R14, PT ;  /* 0x0000000e0d00720b */ /* 0x000fe20003f84000 */
[----:B------:R-:W-:Y:S01]  /*0450*/  IMAD.MOV.U32 R2, RZ, RZ, R17 ;  /* 0x000000ffff027224 */ /* 0x000fe200078e0011 */
[-C--:B------:R-:W-:Y:S02]  /*0460*/  @!P3 FSEL R18, R18, R3.reuse, !P6 ;  /* 0x000000031212b208 */ /* 0x080fe40007000000 */
[----:B------:R-:W-:-:S02]  /*0470*/  @!P2 FSEL R16, R16, R3, P5 ;  /* 0x000000031010a208 */ /* 0x000fc40002800000 */
[----:B------:R-:W-:Y:S02]  /*0480*/  @!P0 FSEL R13, R13, R14, P4 ;  /* 0x0000000e0d0d8208 */ /* 0x000fe40002000000 */
[----:B------:R-:W-:Y:S02]  /*0490*/  SHF.R.S32.HI R11, RZ, 0x1f, R10 ;  /* 0x0000001fff0b7819 */ /* 0x000fe4000001140a */
[----:B------:R-:W-:Y:S02]  /*04a0*/  SHF.R.S32.HI R3, RZ, 0x1f, R17 ;  /* 0x0000001fff037819 */ /* 0x000fe40000011411 */
.L_x_1:
[----:B------:R-:W-:Y:S01]  /*04b0*/  IMAD.MOV.U32 R17, RZ, RZ, R15 ;  /* 0x000000ffff117224 */ /* 0x000fe200078e000f */
[----:B------:R-:W-:Y:S01]  /*04c0*/  ISETP.GE.AND P3, PT, R12, 0x10, PT ;  /* 0x000000100c00780c */ /* 0x000fe20003f66270 */
[----:B------:R-:W-:Y:S01]  /*04d0*/  IMAD.MOV.U32 R23, RZ, RZ, R13 ;  /* 0x000000ffff177224 */ /* 0x000fe200078e000d */
[----:B------:R-:W-:Y:S02]  /*04e0*/  SHF.R.U32.HI R13, RZ, 0x3, R12 ;  /* 0x00000003ff0d7819 */ /* 0x000fe4000001160c */
[C---:B------:R-:W-:Y:S02]  /*04f0*/  FSETP.GEU.AND P2, PT, R17.reuse, R18, PT ;  /* 0x000000121100720b */ /* 0x040fe40003f4e000 */
[----:B------:R-:W-:-:S02]  /*0500*/  FSETP.NAN.AND P0, PT, R17, R17, PT ;  /* 0x000000111100720b */ /* 0x000fc40003f08000 */
[----:B------:R-:W-:Y:S02]  /*0510*/  LOP3.LUT R13, R13, 0x3c, RZ, 0xc0, !PT ;  /* 0x0000003c0d0d7812 */ /* 0x000fe400078ec0ff */
[----:B------:R-:W-:-:S07]  /*0520*/  FSETP.GT.AND P4, PT, R23, R16, PT ;  /* 0x000000101700720b */ /* 0x000fce0003f84000 */
[----:B------:R-:W-:-:S04]  /*0530*/  @P2 FSEL R17, R17, R18, P0 ;  /* 0x0000001211112208 */ /* 0x000fc80000000000 */
[C---:B------:R-:W-:Y:S01]  /*0540*/  FSETP.NAN.AND P0, PT, R17.reuse, R17, PT ;  /* 0x000000111100720b */ /* 0x040fe20003f08000 */
[----:B------:R-:W0:Y:S02]  /*0550*/  SHFL.BFLY PT, R14, R17, 0x10, 0x1f ;  /* 0x0e001f00110e7f89 */ /* 0x000e2400000e0000 */
[----:B0-----:R-:W-:-:S10]  /*0560*/  FSETP.GEU.AND P2, PT, R17, R14, PT ;  /* 0x0000000e1100720b */ /* 0x001fd40003f4e000 */
[----:B------:R-:W-:-:S04]  /*0570*/  @!P0 FSEL R17, R17, R14, !P2 ;  /* 0x0000000e11118208 */ /* 0x000fc80005000000 */
[C---:B------:R-:W-:Y:S01]  /*0580*/  FSETP.NAN.AND P0, PT, R17.reuse, R17, PT ;  /* 0x000000111100720b */ /* 0x040fe20003f08000 */
[----:B------:R-:W0:Y:S02]  /*0590*/  SHFL.BFLY PT, R14, R17, 0x8, 0x1f ;  /* 0x0d001f00110e7f89 */ /* 0x000e2400000e0000 */
[----:B0-----:R-:W-:-:S13]  /*05a0*/  FSETP.GEU.AND P2, PT, R17, R14, PT ;  /* 0x0000000e1100720b */ /* 0x001fda0003f4e000 */
[----:B------:R-:W-:-:S04]  /*05b0*/  @P2 FSEL R17, R17, R14, P0 ;  /* 0x0000000e11112208 */ /* 0x000fc80000000000 */
[C---:B------:R-:W-:Y:S01]  /*05c0*/  FSETP.NAN.AND P0, PT, R17.reuse, R17, PT ;  /* 0x000000111100720b */ /* 0x040fe20003f08000 */
[----:B------:R-:W0:Y:S02]  /*05d0*/  SHFL.BFLY PT, R14, R17, 0x4, 0x1f ;  /* 0x0c801f00110e7f89 */ /* 0x000e2400000e0000 */
[----:B0-----:R-:W-:-:S13]  /*05e0*/  FSETP.GEU.AND P2, PT, R17, R14, PT ;  /* 0x0000000e1100720b */ /* 0x001fda0003f4e000 */
[----:B------:R-:W-:-:S04]  /*05f0*/  @P2 FSEL R17, R17, R14, P0 ;  /* 0x0000000e11112208 */ /* 0x000fc80000000000 */
[C---:B------:R-:W-:Y:S01]  /*0600*/  FSETP.NAN.AND P0, PT, R17.reuse, R17, PT ;  /* 0x000000111100720b */ /* 0x040fe20003f08000 */
[----:B------:R-:W0:Y:S02]  /*0610*/  SHFL.BFLY PT, R14, R17, 0x2, 0x1f ;  /* 0x0c401f00110e7f89 */ /* 0x000e2400000e0000 */
[----:B0-----:R-:W-:-:S13]  /*0620*/  FSETP.GEU.AND P2, PT, R17, R14, PT ;  /* 0x0000000e1100720b */ /* 0x001fda0003f4e000 */
[----:B------:R-:W-:Y:S02]  /*0630*/  @P2 FSEL R17, R17, R14, P0 ;  /* 0x0000000e11112208 */ /* 0x000fe40000000000 */
[----:B------:R-:W-:Y:S02]  /*0640*/  LOP3.LUT P2, RZ, R12, 0x1f, RZ, 0xc0, !PT ;  /* 0x0000001f0cff7812 */ /* 0x000fe4000784c0ff */
[C---:B------:R-:W-:Y:S01]  /*0650*/  FSETP.NAN.AND P0, PT, R17.reuse, R17, PT ;  /* 0x000000111100720b */ /* 0x040fe20003f08000 */
[----:B------:R-:W0:Y:S02]  /*0660*/  SHFL.BFLY PT, R14, R17, 0x1, 0x1f ;  /* 0x0c201f00110e7f89 */ /* 0x000e2400000e0000 */
[----:B0-----:R-:W-:-:S13]  /*0670*/  FSETP.GEU.AND P5, PT, R17, R14, PT ;  /* 0x0000000e1100720b */ /* 0x001fda0003fae000 */
[----:B------:R-:W-:Y:S02]  /*0680*/  @P5 SEL R17, R17, R14, P0 ;  /* 0x0000000e11115207 */ /* 0x000fe40000000000 */
[----:B------:R-:W-:-:S03]  /*0690*/  FSETP.NAN.AND P0, PT, R23, R23, PT ;  /* 0x000000171700720b */ /* 0x000fc60003f08000 */
[----:B------:R-:W-:Y:S01]  /*06a0*/  @!P2 STS [R13], R17 ;  /* 0x000000110d00a388 */ /* 0x000fe20000000800 */
[----:B------:R-:W-:-:S03]  /*06b0*/  @!P4 FSEL R23, R23, R16, P0 ;  /* 0x000000101717c208 */ /* 0x000fc60000000000 */
[----:B------:R-:W-:Y:S01]  /*06c0*/  BAR.SYNC.DEFER_BLOCKING 0x0 ;  /* 0x0000000000007b1d */ /* 0x000fe20000010000 */
[----:B------:R-:W-:-:S05]  /*06d0*/  FSETP.NAN.AND P4, PT, R23, R23, PT ;  /* 0x000000171700720b */ /* 0x000fca0003f88000 */
[----:B------:R-:W0:Y:S04]  /*06e0*/  SHFL.BFLY PT, R14, R23, 0x10, 0x1f ;  /* 0x0e001f00170e7f89 */ /* 0x000e2800000e0000 */
[----:B------:R-:W-:Y:S01]  /*06f0*/  @!P3 LDS R15, [R12.X4] ;  /* 0x000000000c0fb984 */ /* 0x000fe20000004800 */
[----:B0-----:R-:W-:-:S04]  /*0700*/  FSETP.GT.AND P0, PT, R23, R14, PT ;  /* 0x0000000e1700720b */ /* 0x001fc80003f04000 */
[----:B------:R-:W-:-:S05]  /*0710*/  @!P4 FSEL R23, R23, R14, P0 ;  /* 0x0000000e1717c208 */ /* 0x000fca0000000000 */
[----:B------:R-:W0:Y:S02]  /*0720*/  SHFL.BFLY PT, R16, R23, 0x8, 0x1f ;  /* 0x0d001f0017107f89 */ /* 0x000e2400000e0000 */
[----:B0-----:R-:W-:Y:S02]  /*0730*/  FSETP.GT.AND P4, PT, R23, R16, PT ;  /* 0x000000101700720b */ /* 0x001fe40003f84000 */
[----:B------:R-:W0:Y:S01]  /*0740*/  SHFL.BFLY PT, R14, R15, 0x8, 0x1f ;  /* 0x0d001f000f0e7f89 */ /* 0x000e2200000e0000 */
[C---:B------:R-:W-:Y:S02]  /*0750*/  FSETP.NAN.AND P0, PT, R15.reuse, R15, PT ;  /* 0x0000000f0f00720b */ /* 0x040fe40003f08000 */
[----:B0-----:R-:W-:-:S04]  /*0760*/  FSETP.GEU.AND P5, PT, R15, R14, PT ;  /* 0x0000000e0f00720b */ /* 0x001fc80003fae000 */
[----:B------:R-:W-:Y:S02]  /*0770*/  FSEL R14, R15, R14, !P5 ;  /* 0x0000000e0f0e7208 */ /* 0x000fe40006800000 */
[----:B------:R-:W-:Y:S02]  /*0780*/  FSETP.NAN.AND P5, PT, R23, R23, PT ;  /* 0x000000171700720b */ /* 0x000fe40003fa8000 */
[----:B------:R-:W-:Y:S02]  /*0790*/  FSEL R17, R15, R14, P0 ;  /* 0x0000000e0f117208 */ /* 0x000fe40000000000 */
[----:B------:R-:W-:Y:S02]  /*07a0*/  @!P4 FSEL R23, R23, R16, P5 ;  /* 0x000000101717c208 */ /* 0x000fe40002800000 */
[----:B------:R-:W-:Y:S01]  /*07b0*/  FSETP.NAN.AND P0, PT, R17, R17, PT ;  /* 0x000000111100720b */ /* 0x000fe20003f08000 */
[----:B------:R-:W0:Y:S01]  /*07c0*/  SHFL.BFLY PT, R14, R17, 0x4, 0x1f ;  /* 0x0c801f00110e7f89 */ /* 0x000e2200000e0000 */
[----:B------:R-:W-:-:S03]  /*07d0*/  FSETP.NAN.AND P5, PT, R23, R23, PT ;  /* 0x000000171700720b */ /* 0x000fc60003fa8000 */
[----:B------:R-:W1:Y:S01]  /*07e0*/  SHFL.BFLY PT, R16, R23, 0x4, 0x1f ;  /* 0x0c801f0017107f89 */ /* 0x000e6200000e0000 */
[----:B0-----:R-:W-:Y:S02]  /*07f0*/  FSETP.GEU.AND P6, PT, R17, R14, PT ;  /* 0x0000000e1100720b */ /* 0x001fe40003fce000 */
[----:B-1----:R-:W-:-:S11]  /*0800*/  FSETP.GT.AND P4, PT, R23, R16, PT ;  /* 0x000000101700720b */ /* 0x002fd60003f84000 */
[----:B------:R-:W-:Y:S02]  /*0810*/  @P6 FSEL R17, R17, R14, P0 ;  /* 0x0000000e11116208 */ /* 0x000fe40000000000 */
[----:B------:R-:W-:-:S03]  /*0820*/  @!P4 FSEL R23, R23, R16, P5 ;  /* 0x000000101717c208 */ /* 0x000fc60002800000 */
[----:B------:R-:W0:Y:S01]  /*0830*/  SHFL.BFLY PT, R14, R17, 0x2, 0x1f ;  /* 0x0c401f00110e7f89 */ /* 0x000e2200000e0000 */
[----:B------:R-:W-:Y:S02]  /*0840*/  FSETP.NAN.AND P0, PT, R17, R17, PT ;  /* 0x000000111100720b */ /* 0x000fe40003f08000 */
[----:B------:R-:W-:Y:S01]  /*0850*/  FSETP.NAN.AND P5, PT, R23, R23, PT ;  /* 0x000000171700720b */ /* 0x000fe20003fa8000 */
[----:B------:R-:W1:Y:S01]  /*0860*/  SHFL.BFLY PT, R15, R23, 0x2, 0x1f ;  /* 0x0c401f00170f7f89 */ /* 0x000e6200000e0000 */
[----:B0-----:R-:W-:Y:S02]  /*0870*/  FSETP.GEU.AND P6, PT, R17, R14, PT ;  /* 0x0000000e1100720b */ /* 0x001fe40003fce000 */
[----:B-1----:R-:W-:-:S11]  /*0880*/  FSETP.GT.AND P4, PT, R23, R15, PT ;  /* 0x0000000f1700720b */ /* 0x002fd60003f84000 */
[----:B------:R-:W-:Y:S02]  /*0890*/  @P6 FSEL R17, R17, R14, P0 ;  /* 0x0000000e11116208 */ /* 0x000fe40000000000 */
[C---:B------:R-:W-:Y:S02]  /*08a0*/  LOP3.LUT P0, RZ, R12.reuse, 0xf, RZ, 0xc0, !PT ;  /* 0x0000000f0cff7812 */ /* 0x040fe4000780c0ff */
[----:B------:R-:W-:Y:S01]  /*08b0*/  @!P4 FSEL R23, R23, R15, P5 ;  /* 0x0000000f1717c208 */ /* 0x000fe20002800000 */
[----:B------:R-:W0:Y:S01]  /*08c0*/  SHFL.BFLY PT, R14, R17, 0x1, 0x1f ;  /* 0x0c201f00110e7f89 */ /* 0x000e2200000e0000 */
[----:B------:R-:W-:Y:S02]  /*08d0*/  ISETP.LT.AND P0, PT, R12, 0x10, !P0 ;  /* 0x000000100c00780c */ /* 0x000fe40004701270 */
[C---:B------:R-:W-:Y:S01]  /*08e0*/  FSETP.NAN.AND P6, PT, R17.reuse, R17, PT ;  /* 0x000000111100720b */ /* 0x040fe20003fc8000 */
[----:B------:R-:W1:Y:S01]  /*08f0*/  SHFL.BFLY PT, R15, R23, 0x1, 0x1f ;  /* 0x0c201f00170f7f89 */ /* 0x000e6200000e0000 */
[----:B0-----:R-:W-:-:S02]  /*0900*/  FSETP.GEU.AND P5, PT, R17, R14, PT ;  /* 0x0000000e1100720b */ /* 0x001fc40003fae000 */
[----:B-1----:R-:W-:-:S11]  /*0910*/  FSETP.GT.AND P4, PT, R23, R15, PT ;  /* 0x0000000f1700720b */ /* 0x002fd60003f84000 */
[----:B------:R-:W-:Y:S02]  /*0920*/  @P5 SEL R17, R17, R14, P6 ;  /* 0x0000000e11115207 */ /* 0x000fe40003000000 */
[----:B------:R-:W-:-:S03]  /*0930*/  FSETP.NAN.AND P5, PT, R23, R23, PT ;  /* 0x000000171700720b */ /* 0x000fc60003fa8000 */
[----:B------:R0:W-:Y:S01]  /*0940*/  @P0 STS [R12.X4], R17 ;  /* 0x000000110c000388 */ /* 0x0001e20000004800 */
[----:B------:R-:W-:-:S03]  /*0950*/  @!P4 SEL R23, R23, R15, P5 ;  /* 0x0000000f1717c207 */ /* 0x000fc60002800000 */
[----:B------:R-:W-:Y:S01]  /*0960*/  BAR.SYNC.DEFER_BLOCKING 0x0 ;  /* 0x0000000000007b1d */ /* 0x000fe20000010000 */
[----:B0-----:R-:W-:-:S05]  /*0970*/  IMAD.WIDE R16, R8, R9, c[0x0][0x170] ;  /* 0x00005c0008107625 */ /* 0x001fca00078e0209 */
[----:B------:R-:W-:Y:S04]  /*0980*/  LDS R18, [RZ] ;  /* 0x00000000ff127984 */ /* 0x000fe80000000800 */
[----:B------:R-:W-:Y:S06]  /*0990*/  BAR.SYNC.DEFER_BLOCKING 0x0 ;  /* 0x0000000000007b1d */ /* 0x000fec0000010000 */
[----:B------:R-:W-:Y:S04]  /*09a0*/  @!P2 STS [R13], R23 ;  /* 0x000000170d00a388 */ /* 0x000fe80000000800 */
[----:B------:R-:W-:Y:S06]  /*09b0*/  BAR.SYNC.DEFER_BLOCKING 0x0 ;  /* 0x0000000000007b1d */ /* 0x000fec0000010000 */
[----:B------:R-:W0:Y:S04]  /*09c0*/  @!P3 LDS R19, [R12.X4] ;  /* 0x000000000c13b984 */ /* 0x000e280000004800 */
[----:B0-----:R-:W0:Y:S01]  /*09d0*/  SHFL.BFLY PT, R14, R19, 0x8, 0x1f ;  /* 0x0d001f00130e7f89 */ /* 0x001e2200000e0000 */
[----:B------:R-:W-:-:S02]  /*09e0*/  FSETP.NAN.AND P3, PT, R19, R19, PT ;  /* 0x000000131300720b */ /* 0x000fc40003f68000 */
[----:B0-----:R-:W-:-:S04]  /*09f0*/  FSETP.GT.AND P2, PT, R19, R14, PT ;  /* 0x0000000e1300720b */ /* 0x001fc80003f44000 */
[----:B------:R-:W-:-:S04]  /*0a00*/  FSEL R14, R19, R14, P2 ;  /* 0x0000000e130e7208 */ /* 0x000fc80001000000 */
[----:B------:R-:W-:-:S04]  /*0a10*/  FSEL R21, R19, R14, P3 ;  /* 0x0000000e13157208 */ /* 0x000fc80001800000 */
[C---:B------:R-:W-:Y:S01]  /*0a20*/  FSETP.NAN.AND P3, PT, R21.reuse, R21, PT ;  /* 0x000000151500720b */ /* 0x040fe20003f68000 */
[----:B------:R-:W0:Y:S02]  /*0a30*/  SHFL.BFLY PT, R14, R21, 0x4, 0x1f ;  /* 0x0c801f00150e7f89 */ /* 0x000e2400000e0000 */
[----:B0-----:R-:W-:-:S13]  /*0a40*/  FSETP.GT.AND P2, PT, R21, R14, PT ;  /* 0x0000000e1500720b */ /* 0x001fda0003f44000 */
[----:B------:R-:W-:-:S04]  /*0a50*/  @!P2 FSEL R21, R21, R14, P3 ;  /* 0x0000000e1515a208 */ /* 0x000fc80001800000 */
[C---:B------:R-:W-:Y:S01]  /*0a60*/  FSETP.NAN.AND P3, PT, R21.reuse, R21, PT ;  /* 0x000000151500720b */ /* 0x040fe20003f68000 */
[----:B------:R-:W0:Y:S02]  /*0a70*/  SHFL.BFLY PT, R14, R21, 0x2, 0x1f ;  /* 0x0c401f00150e7f89 */ /* 0x000e2400000e0000 */
[----:B0-----:R-:W-:-:S13]  /*0a80*/  FSETP.GT.AND P2, PT, R21, R14, PT ;  /* 0x0000000e1500720b */ /* 0x001fda0003f44000 */
[----:B------:R-:W-:-:S04]  /*0a90*/  @!P2 FSEL R21, R21, R14, P3 ;  /* 0x0000000e1515a208 */ /* 0x000fc80001800000 */
[C---:B------:R-:W-:Y:S01]  /*0aa0*/  FSETP.NAN.AND P3, PT, R21.reuse, R21, PT ;  /* 0x000000151500720b */ /* 0x040fe20003f68000 */
[----:B------:R-:W0:Y:S02]  /*0ab0*/  SHFL.BFLY PT, R14, R21, 0x1, 0x1f ;  /* 0x0c201f00150e7f89 */ /* 0x000e2400000e0000 */
[----:B0-----:R-:W-:-:S13]  /*0ac0*/  FSETP.GT.AND P2, PT, R21, R14, PT ;  /* 0x0000000e1500720b */ /* 0x001fda0003f44000 */
[----:B------:R-:W-:Y:S01]  /*0ad0*/  @!P2 SEL R21, R21, R14, P3 ;  /* 0x0000000e1515a207 */ /* 0x000fe20001800000 */
[----:B------:R-:W-:-:S04]  /*0ae0*/  IMAD.WIDE R14, R8, R9, c[0x0][0x168] ;  /* 0x00005a00080e7625 */ /* 0x000fc800078e0209 */
[----:B------:R-:W-:Y:S04]  /*0af0*/  @P0 STS [R12.X4], R21 ;  /* 0x000000150c000388 */ /* 0x000fe80000004800 */
[----:B------:R-:W-:Y:S01]  /*0b00*/  BAR.SYNC.DEFER_BLOCKING 0x0 ;  /* 0x0000000000007b1d */ /* 0x000fe20000010000 */
[----:B------:R-:W-:Y:S01]  /*0b10*/  LOP3.LUT P0, RZ, R12, 0x1ff, RZ, 0xc0, !PT ;  /* 0x000001ff0cff7812 */ /* 0x000fe2000780c0ff */
[----:B------:R-:W-:-:S03]  /*0b20*/  IMAD.MOV.U32 R9, RZ, RZ, RZ ;  /* 0x000000ffff097224 */ /* 0x000fc600078e00ff */
[----:B------:R-:W-:Y:S01]  /*0b30*/  ISETP.LT.AND P0, PT, R8, 0x200, !P0 ;  /* 0x000002000800780c */ /* 0x000fe20004701270 */
[----:B------:R-:W0:Y:S02]  /*0b40*/  LDS R13, [RZ] ;  /* 0x00000000ff0d7984 */ /* 0x000e240000000800 */
[----:B0-----:R-:W-:-:S04]  /*0b50*/  F2FP.BF16.PACK_AB R19, R13, R18 ;  /* 0x000000120d13723e */ /* 0x001fc800000010ff */
[----:B------:R-:W-:-:S06]  /*0b60*/  PRMT R20, R19, 0x7632, R20 ;  /* 0x0000763213147816 */ /* 0x000fcc0000000014 */
[----:B------:R0:W-:Y:S04]  /*0b70*/  @P0 STG.E.U16 [R14.64], R19 ;  /* 0x000000130e000986 */ /* 0x0001e8000c101504 */
[----:B------:R1:W-:Y:S04]  /*0b80*/  @P0 STG.E.U16 [R16.64], R20 ;  /* 0x0000001410000986 */ /* 0x0003e8000c101504 */
[----:B------:R2:W3:Y:S01]  /*0b90*/  @!P1 LDG.E.EF R9, [R4.64] ;  /* 0x0000000404099981 */ /* 0x0004e2000c0e1900 */
[----:B------:R-:W-:-:S04]  /*0ba0*/  FSETP.GE.AND P0, PT, R18, RZ, PT ;  /* 0x000000ff1200720b */ /* 0x000fc80003f06000 */
[----:B------:R-:W-:Y:S02]  /*0bb0*/  FSEL R18, R18, RZ, !P0 ;  /* 0x000000ff12127208 */ /* 0x000fe40004000000 */
[----:B------:R-:W-:-:S03]  /*0bc0*/  FSETP.GTU.AND P0, PT, R13, RZ, PT ;  /* 0x000000ff0d00720b */ /* 0x000fc60003f0c000 */
[----:B------:R-:W-:Y:S01]  /*0bd0*/  FADD R18, RZ, -R18 ;  /* 0x80000012ff127221 */ /* 0x000fe20000000000 */
[----:B------:R-:W-:Y:S01]  /*0be0*/  FSEL R13, R13, RZ, P0 ;  /* 0x000000ff0d0d7208 */ /* 0x000fe20000000000 */
[----:B--2---:R-:W-:-:S03]  /*0bf0*/  IMAD.MOV.U32 R5, RZ, RZ, 0x3e800000 ;  /* 0x3e800000ff057424 */ /* 0x004fc600078e00ff */
[C---:B------:R-:W-:Y:S02]  /*0c00*/  FSETP.NAN.AND P2, PT, R18.reuse, R18, PT ;  /* 0x000000121200720b */ /* 0x040fe40003f48000 */
[----:B------:R-:W-:-:S11]  /*0c10*/  FSETP.GT.AND P0, PT, R18, R13, PT ;  /* 0x0000000d1200720b */ /* 0x000fd60003f04000 */
[----:B------:R-:W-:-:S05]  /*0c20*/  @!P2 FSEL R18, R18, R13, P0 ;  /* 0x0000000d1212a208 */ /* 0x000fca0000000000 */
[----:B------:R-:W-:-:S05]  /*0c30*/  FMUL R18, R18, 0.0078740157186985015869 ;  /* 0x3c01020412127820 */ /* 0x000fca0000400000 */
[C---:B------:R-:W-:Y:S02]  /*0c40*/  FSETP.GT.AND P0, PT, R18.reuse, 9.9999997473787516356e-06, PT ;  /* 0x3727c5ac1200780b */ /* 0x040fe40003f04000 */
[----:B------:R-:W-:-:S11]  /*0c50*/  FSETP.NAN.AND P2, PT, R18, R18, PT ;  /* 0x000000121200720b */ /* 0x000fd60003f48000 */
[----:B------:R-:W-:-:S04]  /*0c60*/  @!P0 FSEL R18, R18, 9.9999997473787516356e-06, P2 ;  /* 0x3727c5ac12128808 */ /* 0x000fc80001000000 */
[C---:B------:R-:W-:Y:S02]  /*0c70*/  FSETP.GT.AND P0, PT, |R18|.reuse, 8.50705917302346158658e+37, PT ;  /* 0x7e8000001200780b */ /* 0x040fe40003f04200 */
[----:B------:R-:W-:Y:S02]  /*0c80*/  FSETP.GEU.AND P2, PT, |R18|, 1.175494350822287508e-38, PT ;  /* 0x008000001200780b */ /* 0x000fe40003f4e200 */
[----:B------:R-:W-:-:S09]  /*0c90*/  FSEL R5, R5, 1, P0 ;  /* 0x3f80000005057808 */ /* 0x000fd20000000000 */
[----:B------:R-:W-:Y:S02]  /*0ca0*/  @P0 FMUL R18, R18, 0.25 ;  /* 0x3e80000012120820 */ /* 0x000fe40000400000 */
[----:B------:R-:W-:Y:S02]  /*0cb0*/  @!P2 FMUL R5, R5, 16777216 ;  /* 0x4b8000000505a820 */ /* 0x000fe40000400000 */
[----:B------:R-:W-:-:S04]  /*0cc0*/  @!P2 FMUL R18, R18, 16777216 ;  /* 0x4b8000001212a820 */ /* 0x000fc80000400000 */
[----:B------:R-:W2:Y:S02]  /*0cd0*/  MUFU.RCP R4, R18 ;  /* 0x0000001200047308 */ /* 0x000ea40000001000 */
[----:B--2---:R-:W-:Y:S01]  /*0ce0*/  FMUL R4, R4, R5 ;  /* 0x0000000504047220 */ /* 0x004fe20000400000 */
[C---:B---3--:R-:W-:Y:S01]  /*0cf0*/  PRMT R12, R9.reuse, 0x7632, R12 ;  /* 0x00007632090c7816 */ /* 0x048fe2000000000c */
[----:B------:R-:W-:-:S04]  /*0d00*/  IMAD.U32 R9, R9, 0x10000, RZ ;  /* 0x0001000009097824 */ /* 0x000fc800078e00ff */
[----:B------:R-:W-:Y:S01]  /*0d10*/  FMUL R9, R4, R9 ;  /* 0x0000000904097220 */ /* 0x000fe20000400000 */
[----:B------:R-:W-:-:S03]  /*0d20*/  IMAD.U32 R5, R12, 0x10000, RZ ;  /* 0x000100000c057824 */ /* 0x000fc600078e00ff */
[----:B0-----:R-:W0:Y:S01]  /*0d30*/  FRND R14, R9 ;  /* 0x00000009000e7307 */ /* 0x001e220000201000 */
[----:B------:R-:W-:-:S07]  /*0d40*/  FMUL R5, R4, R5 ;  /* 0x0000000504057220 */ /* 0x000fce0000400000 */
[----:B------:R2:W3:Y:S01]  /*0d50*/  FRND R15, R5 ;  /* 0x00000005000f7307 */ /* 0x0004e20000201000 */
[----:B0-----:R-:W-:Y:S01]  /*0d60*/  FSETP.GT.AND P2, PT, R14, -127, PT ;  /* 0xc2fe00000e00780b */ /* 0x001fe20003f44000 */
[----:B--2---:R-:W-:Y:S01]  /*0d70*/  IMAD R5, R8, 0xc00, RZ ;  /* 0x00000c0008057824 */ /* 0x004fe200078e02ff */
[----:B------:R-:W-:-:S04]  /*0d80*/  FSETP.NAN.AND P3, PT, R14, R14, PT ;  /* 0x0000000e0e00720b */ /* 0x000fc80003f68000 */
[----:B------:R-:W-:Y:S02]  /*0d90*/  LOP3.LUT R7, R5, 0x3fe, R7, 0xf8, !PT ;  /* 0x000003fe05077812 */ /* 0x000fe400078ef807 */
[----:B---3--:R-:W-:-:S05]  /*0da0*/  FSETP.GT.AND P0, PT, R15, -127, PT ;  /* 0xc2fe00000f00780b */ /* 0x008fca0003f04000 */
[----:B------:R-:W-:Y:S02]  /*0db0*/  @!P2 FSEL R14, R14, -127, P3 ;  /* 0xc2fe00000e0ea808 */ /* 0x000fe40001800000 */
[----:B------:R-:W-:Y:S02]  /*0dc0*/  FSETP.NAN.AND P2, PT, R15, R15, PT ;  /* 0x0000000f0f00720b */ /* 0x000fe40003f48000 */
[----:B------:R-:W0:Y:S01]  /*0dd0*/  F2I.S16.TRUNC.NTZ R13, R14 ;  /* 0x0000000e000d7305 */ /* 0x000e22000020e900 */
[----:B------:R-:W-:-:S03]  /*0de0*/  FSETP.GEU.AND P4, PT, R14, 127, PT ;  /* 0x42fe00000e00780b */ /* 0x000fc60003f8e000 */
[----:B------:R-:W-:Y:S02]  /*0df0*/  @!P0 FSEL R15, R15, -127, P2 ;  /* 0xc2fe00000f0f8808 */ /* 0x000fe40001000000 */
[----:B------:R-:W-:Y:S02]  /*0e00*/  FSETP.NAN.AND P2, PT, R14, R14, PT ;  /* 0x0000000e0e00720b */ /* 0x000fe40003f48000 */
[----:B-1----:R-:W1:Y:S01]  /*0e10*/  F2I.S16.TRUNC.NTZ R16, R15 ;  /* 0x0000000f00107305 */ /* 0x002e62000020e900 */
[C---:B------:R-:W-:Y:S02]  /*0e20*/  FSETP.GEU.AND P3, PT, R15.reuse, 127, PT ;  /* 0x42fe00000f00780b */ /* 0x040fe40003f6e000 */
[----:B------:R-:W-:-:S03]  /*0e30*/  FSETP.NAN.AND P0, PT, R15, R15, PT ;  /* 0x0000000f0f00720b */ /* 0x000fc60003f08000 */
[----:B0-----:R-:W-:Y:S02]  /*0e40*/  @P4 SEL R13, R13, 0x7f, P2 ;  /* 0x0000007f0d0d4807 */ /* 0x001fe40001000000 */
[----:B------:R-:W-:Y:S02]  /*0e50*/  IADD3 R8, P2, R7, c[0x0][0x178], RZ ;  /* 0x00005e0007087a10 */ /* 0x000fe40007f5e0ff */
[----:B------:R-:W-:Y:S02]  /*0e60*/  LOP3.LUT R17, R13, 0xff, RZ, 0xc0, !PT ;  /* 0x000000ff0d117812 */ /* 0x000fe400078ec0ff */
[----:B------:R-:W-:Y:S02]  /*0e70*/  LEA R12, P4, R10, c[0x0][0x160], 0x1 ;  /* 0x000058000a0c7a11 */ /* 0x000fe400078808ff */
[----:B-1----:R-:W-:Y:S02]  /*0e80*/  @P3 SEL R16, R16, 0x7f, P0 ;  /* 0x0000007f10103807 */ /* 0x002fe40000000000 */
[----:B------:R-:W-:Y:S01]  /*0e90*/  LEA.HI.X.SX32 R9, R7, c[0x0][0x17c], 0x1, P2 ;  /* 0x00005f0007097a11 */ /* 0x000fe200010f0eff */
[----:B------:R-:W-:Y:S01]  /*0ea0*/  IMAD.MOV.U32 R7, RZ, RZ, RZ ;  /* 0x000000ffff077224 */ /* 0x000fe200078e00ff */
[----:B------:R-:W-:Y:S01]  /*0eb0*/  LEA.HI.X R13, R10, c[0x0][0x164], R11, 0x1, P4 ;  /* 0x000059000a0d7a11 */ /* 0x000fe200020f0c0b */
[----:B------:R-:W-:-:S05]  /*0ec0*/  IMAD R17, R16, 0x100, R17 ;  /* 0x0000010010117824 */ /* 0x000fca00078e0211 */
[----:B------:R0:W-:Y:S04]  /*0ed0*/  @!P1 STG.E.U16 [R8.64], R17 ;  /* 0x0000001108009986 */ /* 0x0001e8000c101504 */
[----:B------:R-:W2:Y:S02]  /*0ee0*/  @!P1 LDG.E.EF R7, [R12.64] ;  /* 0x000000040c079981 */ /* 0x000ea4000c0e1900 */
[C---:B--2---:R-:W-:Y:S01]  /*0ef0*/  IMAD.U32 R11, R7.reuse, 0x10000, RZ ;  /* 0x00010000070b7824 */ /* 0x044fe200078e00ff */
[----:B------:R-:W-:-:S03]  /*0f00*/  PRMT R7, R7, 0x7632, R7 ;  /* 0x0000763207077816 */ /* 0x000fc60000000007 */
[C---:B------:R-:W-:Y:S02]  /*0f10*/  FMUL R11, R4.reuse, R11 ;  /* 0x0000000b040b7220 */ /* 0x040fe40000400000 */
[----:B------:R-:W-:Y:S02]  /*0f20*/  IMAD.U32 R7, R7, 0x10000, RZ ;  /* 0x0001000007077824 */ /* 0x000fe400078e00ff */
[----:B------:R-:W1:Y:S02]  /*0f30*/  FRND R10, R11 ;  /* 0x0000000b000a7307 */ /* 0x000e640000201000 */
[----:B------:R-:W-:-:S06]  /*0f40*/  FMUL R7, R4, R7 ;  /* 0x0000000704077220 */ /* 0x000fcc0000400000 */
[----:B------:R2:W3:Y:S01]  /*0f50*/  FRND R14, R7 ;  /* 0x00000007000e7307 */ /* 0x0004e20000201000 */
[C---:B-1----:R-:W-:Y:S01]  /*0f60*/  FSETP.GT.AND P2, PT, R10.reuse, -127, PT ;  /* 0xc2fe00000a00780b */ /* 0x042fe20003f44000 */
[----:B--2---:R-:W-:Y:S01]  /*0f70*/  IMAD.IADD R7, R5, 0x1, R6 ;  /* 0x0000000105077824 */ /* 0x004fe200078e0206 */
[----:B------:R-:W-:Y:S02]  /*0f80*/  FSETP.NAN.AND P3, PT, R10, R10, PT ;  /* 0x0000000a0a00720b */ /* 0x000fe40003f68000 */
[----:B---3--:R-:W-:-:S09]  /*0f90*/  FSETP.GT.AND P0, PT, R14, -127, PT ;  /* 0xc2fe00000e00780b */ /* 0x008fd20003f04000 */
[----:B------:R-:W-:Y:S02]  /*0fa0*/  @!P2 FSEL R10, R10, -127, P3 ;  /* 0xc2fe00000a0aa808 */ /* 0x000fe40001800000 */
[----:B------:R-:W-:Y:S02]  /*0fb0*/  FSETP.NAN.AND P2, PT, R14, R14, PT ;  /* 0x0000000e0e00720b */ /* 0x000fe40003f48000 */
[----:B0-----:R-:W0:Y:S01]  /*0fc0*/  F2I.S16.TRUNC.NTZ R9, R10 ;  /* 0x0000000a00097305 */ /* 0x001e22000020e900 */
[----:B------:R-:W-:Y:S02]  /*0fd0*/  FSETP.GEU.AND P4, PT, R10, 127, PT ;  /* 0x42fe00000a00780b */ /* 0x000fe40003f8e000 */
[----:B------:R-:W-:Y:S02]  /*0fe0*/  @!P0 FSEL R14, R14, -127, P2 ;  /* 0xc2fe00000e0e8808 */ /* 0x000fe40001000000 */
[----:B------:R-:W-:-:S03]  /*0ff0*/  FSETP.NAN.AND P2, PT, R10, R10, PT ;  /* 0x0000000a0a00720b */ /* 0x000fc60003f48000 */
[----:B------:R-:W1:Y:S01]  /*1000*/  F2I.S16.TRUNC.NTZ R11, R14 ;  /* 0x0000000e000b7305 */ /* 0x000e62000020e900 */
[C---:B------:R-:W-:Y:S02]  /*1010*/  FSETP.GEU.AND P3, PT, R14.reuse, 127, PT ;  /* 0x42fe00000e00780b */ /* 0x040fe40003f6e000 */
[----:B------:R-:W-:-:S03]  /*1020*/  FSETP.NAN.AND P0, PT, R14, R14, PT ;  /* 0x0000000e0e00720b */ /* 0x000fc60003f08000 */
[----:B0-----:R-:W-:Y:S02]  /*1030*/  @P4 SEL R9, R9, 0x7f, P2 ;  /* 0x0000007f09094807 */ /* 0x001fe40001000000 */
[C---:B------:R-:W-:Y:S02]  /*1040*/  LEA R8, P4, R2.reuse, c[0x0][0x160], 0x1 ;  /* 0x0000580002087a11 */ /* 0x040fe400078808ff */
[----:B------:R-:W-:Y:S02]  /*1050*/  LOP3.LUT R10, R9, 0xff, RZ, 0xc0, !PT ;  /* 0x000000ff090a7812 */ /* 0x000fe400078ec0ff */
[----:B------:R-:W-:Y:S02]  /*1060*/  IADD3 R6, P2, R7, c[0x0][0x178], RZ ;  /* 0x00005e0007067a10 */ /* 0x000fe40007f5e0ff */
[----:B-1----:R-:W-:Y:S02]  /*1070*/  @P3 SEL R11, R11, 0x7f, P0 ;  /* 0x0000007f0b0b3807 */ /* 0x002fe40000000000 */
[----:B------:R-:W-:Y:S01]  /*1080*/  LEA.HI.X R9, R2, c[0x0][0x164], R3, 0x1, P4 ;  /* 0x0000590002097a11 */ /* 0x000fe200020f0c03 */
[----:B------:R-:W-:Y:S01]  /*1090*/  IMAD.MOV.U32 R2, RZ, RZ, RZ ;  /* 0x000000ffff027224 */ /* 0x000fe200078e00ff */
[----:B------:R-:W-:Y:S01]  /*10a0*/  LEA.HI.X.SX32 R7, R7, c[0x0][0x17c], 0x1, P2 ;  /* 0x00005f0007077a11 */ /* 0x000fe200010f0eff */
[----:B------:R-:W-:-:S05]  /*10b0*/  IMAD R13, R11, 0x100, R10 ;  /* 0x000001000b0d7824 */ /* 0x000fca00078e020a */
[----:B------:R0:W-:Y:S04]  /*10c0*/  @!P1 STG.E.U16 [R6.64], R13 ;  /* 0x0000000d06009986 */ /* 0x0001e8000c101504 */
[----:B------:R-:W2:Y:S01]  /*10d0*/  @!P1 LDG.E.EF R2, [R8.64] ;  /* 0x0000000408029981 */ /* 0x000ea2000c0e1900 */
[----:B------:R-:W-:Y:S01]  /*10e0*/  IMAD.IADD R0, R5, 0x1, R0 ;  /* 0x0000000105007824 */ /* 0x000fe200078e0200 */
[C---:B--2---:R-:W-:Y:S01]  /*10f0*/  PRMT R3, R2.reuse, 0x7632, R3 ;  /* 0x0000763202037816 */ /* 0x044fe20000000003 */
[----:B------:R-:W-:-:S04]  /*1100*/  IMAD.U32 R11, R2, 0x10000, RZ ;  /* 0x00010000020b7824 */ /* 0x000fc800078e00ff */
[----:B------:R-:W-:Y:S01]  /*1110*/  FMUL R11, R4, R11 ;  /* 0x0000000b040b7220 */ /* 0x000fe20000400000 */
[----:B------:R-:W-:-:S03]  /*1120*/  IMAD.U32 R3, R3, 0x10000, RZ ;  /* 0x0001000003037824 */ /* 0x000fc600078e00ff */
[----:B------:R-:W1:Y:S01]  /*1130*/  FRND R10, R11 ;  /* 0x0000000b000a7307 */ /* 0x000e620000201000 */
[----:B------:R-:W-:-:S07]  /*1140*/  FMUL R3, R4, R3 ;  /* 0x0000000304037220 */ /* 0x000fce0000400000 */
[----:B------:R-:W2:Y:S01]  /*1150*/  FRND R4, R3 ;  /* 0x0000000300047307 */ /* 0x000ea20000201000 */
[C---:B-1----:R-:W-:Y:S02]  /*1160*/  FSETP.GT.AND P2, PT, R10.reuse, -127, PT ;  /* 0xc2fe00000a00780b */ /* 0x042fe40003f44000 */
[----:B------:R-:W-:Y:S02]  /*1170*/  FSETP.NAN.AND P3, PT, R10, R10, PT ;  /* 0x0000000a0a00720b */ /* 0x000fe40003f68000 */
[----:B--2---:R-:W-:-:S09]  /*1180*/  FSETP.GT.AND P0, PT, R4, -127, PT ;  /* 0xc2fe00000400780b */ /* 0x004fd20003f04000 */
        /* <DEDUP_REMOVED lines=10> */
[C---:B------:R-:W-:Y:S02]  /*1230*/  IADD3 R2, P2, R0.reuse, c[0x0][0x178], RZ ;  /* 0x00005e0000027a10 */ /* 0x040fe40007f5e0ff */
[----:B------:R-:W-:Y:S02]  /*1240*/  LOP3.LUT R7, R7, 0xff, RZ, 0xc0, !PT ;  /* 0x000000ff07077812 */ /* 0x000fe400078ec0ff */
[----:B------:R-:W-:Y:S02]  /*1250*/  LEA.HI.X.SX32 R3, R0, c[0x0][0x17c], 0x1, P2 ;  /* 0x00005f0000037a11 */ /* 0x000fe400010f0eff */
[----:B-1----:R-:W-:-:S05]  /*1260*/  @P3 SEL R6, R6, 0x7f, P0 ;  /* 0x0000007f06063807 */ /* 0x002fca0000000000 */
[----:B------:R-:W-:Y:S01]  /*1270*/  IMAD R7, R6, 0x100, R7 ;  /* 0x0000010006077824 */ /* 0x000fe200078e0207 */
[----:B------:R-:W-:Y:S06]  /*1280*/  @P1 EXIT ;  /* 0x000000000000194d */ /* 0x000fec0003800000 */
[----:B------:R-:W-:Y:S01]  /*1290*/  STG.E.U16 [R2.64], R7 ;  /* 0x0000000702007986 */ /* 0x000fe2000c101504 */
[----:B------:R-:W-:Y:S05]  /*12a0*/  EXIT ;  /* 0x000000000000794d */ /* 0x000fea0003800000 */
.L_x_2:
[----:B------:R-:W-:-:S00]  /*12b0*/  BRA `(.L_x_2) ;  /* 0xfffffff000007947 */ /* 0x000fc0000383ffff */
[----:B------:R-:W-:-:S00]  /*12c0*/  NOP ;  /* 0x0000000000007918 */ /* 0x000fc00000000000 */
        /* <DEDUP_REMOVED lines=11> */
.L_x_3:


//--------------------- .nv.shared.triton_red_fused__to_copy_add_amax_amin_clamp_mul_reciprocal_11 --------------------------
	.section	.nv.shared.triton_red_fused__to_copy_add_amax_amin_clamp_mul_reciprocal_11,"aw",@nobits
	.sectionflags	@""
	.align	16
